//
// Generated by NVIDIA NVVM Compiler
//
// Compiler Build ID: CL-36424714
// Cuda compilation tools, release 13.0, V13.0.88
// Based on NVVM 20.0.0
//

.version 9.0
.target sm_100
.address_size 64

	// .globl	_Z14tensorCoreGemmPK6__halfS1_Pfiii

.visible .entry _Z14tensorCoreGemmPK6__halfS1_Pfiii(
	.param .u64 .ptr .align 1 _Z14tensorCoreGemmPK6__halfS1_Pfiii_param_0,
	.param .u64 .ptr .align 1 _Z14tensorCoreGemmPK6__halfS1_Pfiii_param_1,
	.param .u64 .ptr .align 1 _Z14tensorCoreGemmPK6__halfS1_Pfiii_param_2,
	.param .u32 _Z14tensorCoreGemmPK6__halfS1_Pfiii_param_3,
	.param .u32 _Z14tensorCoreGemmPK6__halfS1_Pfiii_param_4,
	.param .u32 _Z14tensorCoreGemmPK6__halfS1_Pfiii_param_5
)
{
	.reg .pred 	%p<8>;
	.reg .b32 	%r<44>;
	.reg .b32 	%f<43>;
	.reg .b64 	%rd<21>;

	ld.param.u64 	%rd3, [_Z14tensorCoreGemmPK6__halfS1_Pfiii_param_1];
	ld.param.u32 	%r9, [_Z14tensorCoreGemmPK6__halfS1_Pfiii_param_3];
	ld.param.u32 	%r10, [_Z14tensorCoreGemmPK6__halfS1_Pfiii_param_4];
	ld.param.u32 	%r8, [_Z14tensorCoreGemmPK6__halfS1_Pfiii_param_5];
	mov.u32 	%r11, %ctaid.x;
	mov.u32 	%r12, %ntid.x;
	mov.u32 	%r13, %tid.x;
	mad.lo.s32 	%r14, %r11, %r12, %r13;
	mov.u32 	%r15, %ctaid.y;
	mov.u32 	%r16, %ntid.y;
	mov.u32 	%r17, %tid.y;
	mad.lo.s32 	%r18, %r15, %r16, %r17;
	shr.u32 	%r20, %r14, 1;
	and.b32  	%r1, %r20, 2147483632;
	setp.ge.s32 	%p1, %r1, %r9;
	shl.b32 	%r2, %r18, 4;
	setp.ge.s32 	%p2, %r2, %r10;
	or.pred  	%p3, %p1, %p2;
	@%p3 bra 	$L__BB0_5;
	setp.lt.s32 	%p4, %r8, 16;
	mov.f32 	%f35, 0f00000000;
	mov.f32 	%f36, %f35;
	mov.f32 	%f37, %f35;
	mov.f32 	%f38, %f35;
	mov.f32 	%f39, %f35;
	mov.f32 	%f40, %f35;
	mov.f32 	%f41, %f35;
	mov.f32 	%f42, %f35;
	@%p4 bra 	$L__BB0_4;
	cvta.to.global.u64 	%rd1, %rd3;
	mul.lo.s32 	%r3, %r8, %r1;
	mov.b32 	%r43, 0;
	mov.b32 	%r42, 16;
	mov.f32 	%f35, 0f00000000;
	cvt.u64.u32 	%rd9, %r2;
$L__BB0_3:
	mov.u32 	%r4, %r42;
	ld.param.u64 	%rd19, [_Z14tensorCoreGemmPK6__halfS1_Pfiii_param_0];
	add.s32 	%r23, %r43, %r3;
	cvta.to.global.u64 	%rd5, %rd19;
	mul.wide.u32 	%rd6, %r23, 2;
	add.s64 	%rd7, %rd5, %rd6;
	wmma.load.a.sync.aligned.row.m16n16k16.global.f16 	{%r24, %r25, %r26, %r27, %r28, %r29, %r30, %r31}, [%rd7], %r8;
	mul.lo.s32 	%r32, %r43, %r10;
	cvt.s64.s32 	%rd8, %r32;
	add.s64 	%rd10, %rd8, %rd9;
	shl.b64 	%rd11, %rd10, 1;
	add.s64 	%rd12, %rd1, %rd11;
	wmma.load.b.sync.aligned.col.m16n16k16.global.f16 	{%r33, %r34, %r35, %r36, %r37, %r38, %r39, %r40}, [%rd12], %r10;
	wmma.mma.sync.aligned.row.col.m16n16k16.f32.f32 {%f42, %f41, %f40, %f39, %f38, %f37, %f36, %f35}, {%r24, %r25, %r26, %r27, %r28, %r29, %r30, %r31}, {%r33, %r34, %r35, %r36, %r37, %r38, %r39, %r40}, {%f42, %f41, %f40, %f39, %f38, %f37, %f36, %f35};
	setp.lt.s32 	%p5, %r4, %r8;
	add.s32 	%r42, %r4, 16;
	setp.le.s32 	%p6, %r42, %r8;
	and.pred  	%p7, %p5, %p6;
	mov.u32 	%r43, %r4;
	@%p7 bra 	$L__BB0_3;
$L__BB0_4:
	ld.param.u64 	%rd20, [_Z14tensorCoreGemmPK6__halfS1_Pfiii_param_2];
	mul.lo.s32 	%r41, %r10, %r1;
	cvt.u64.u32 	%rd13, %r41;
	cvt.u64.u32 	%rd14, %r2;
	add.s64 	%rd15, %rd13, %rd14;
	cvta.to.global.u64 	%rd16, %rd20;
	shl.b64 	%rd17, %rd15, 2;
	add.s64 	%rd18, %rd16, %rd17;
	wmma.store.d.sync.aligned.row.m16n16k16.global.f32 	[%rd18], {%f42, %f41, %f40, %f39, %f38, %f37, %f36, %f35}, %r10;
$L__BB0_5:
	ret;

}


// ===== COMPILED SASS (sm_100) =====

	.target	sm_100

	.elftype	@"ET_EXEC"


//--------------------- .note.nv.tkinfo           --------------------------
	.section	.note.nv.tkinfo,"",@"SHT_NOTE"
	.sectionflags	@"SHF_NOTE_NV_TKINFO"
	.tkinfo
        /*0018*/ 	.word	0x00000002
        /*0030*/ 	.string	""
        /*0030*/ 	.string	"ptxas"
        /*0030*/ 	.string	"Cuda compilation tools, release 13.0, V13.0.88"
        /*0030*/ 	.string	"Build cuda_13.0.r13.0/compiler.36424714_0"
        /*0030*/ 	.string	"-arch sm_100 -m 64 "



//--------------------- .note.nv.cuinfo           --------------------------
	.section	.note.nv.cuinfo,"",@"SHT_NOTE"
	.sectionflags	@"SHF_NOTE_NV_CUINFO"
        /*0018*/ 	.short	0x0002
        /*001a*/ 	.short	0x0064
        /*001c*/ 	.short	0x0082
	.zero		2


//--------------------- .nv.info                  --------------------------
	.section	.nv.info,"",@"SHT_CUDA_INFO"
	.align	4


	//----- nvinfo : EIATTR_REGCOUNT
	.align		4
        /*0000*/ 	.byte	0x04, 0x2f
        /*0002*/ 	.short	(.L_1 - .L_0)
	.align		4
.L_0:
        /*0004*/ 	.word	index@(_Z14tensorCoreGemmPK6__halfS1_Pfiii)
        /*0008*/ 	.word	0x00000020


	//----- nvinfo : EIATTR_FRAME_SIZE
	.align		4
.L_1:
        /*000c*/ 	.byte	0x04, 0x11
        /*000e*/ 	.short	(.L_3 - .L_2)
	.align		4
.L_2:
        /*0010*/ 	.word	index@(_Z14tensorCoreGemmPK6__halfS1_Pfiii)
        /*0014*/ 	.word	0x00000000


	//----- nvinfo : EIATTR_MIN_STACK_SIZE
	.align		4
.L_3:
        /*0018*/ 	.byte	0x04, 0x12
        /*001a*/ 	.short	(.L_5 - .L_4)
	.align		4
.L_4:
        /*001c*/ 	.word	index@(_Z14tensorCoreGemmPK6__halfS1_Pfiii)
        /*0020*/ 	.word	0x00000000
.L_5:


//--------------------- .nv.compat                --------------------------
	.section	.nv.compat,"",@"SHT_CUDA_COMPAT_INFO"
	.align	4
        /*0000*/ 	.byte	0x02, 0x09, 0x00, 0x00, 0x02, 0x02, 0x01, 0x00, 0x02, 0x05, 0x05, 0x00, 0x03, 0x07, 0x01, 0x01
        /*0010*/ 	.byte	0x02, 0x03, 0x00, 0x00, 0x02, 0x06, 0x01, 0x00, 0x04, 0x0b, 0x08, 0x00, 0x09, 0x00, 0x00, 0x00
        /*0020*/ 	.byte	0x00, 0x00, 0x00, 0x00


//--------------------- .nv.info._Z14tensorCoreGemmPK6__halfS1_Pfiii --------------------------
	.section	.nv.info._Z14tensorCoreGemmPK6__halfS1_Pfiii,"",@"SHT_CUDA_INFO"
	.sectionflags	@""
	.align	4


	//----- nvinfo : EIATTR_CUDA_API_VERSION
	.align		4
        /*0000*/ 	.byte	0x04, 0x37
        /*0002*/ 	.short	(.L_7 - .L_6)
.L_6:
        /*0004*/ 	.word	0x00000082


	//----- nvinfo : EIATTR_KPARAM_INFO
	.align		4
.L_7:
        /*0008*/ 	.byte	0x04, 0x17
        /*000a*/ 	.short	(.L_9 - .L_8)
.L_8:
        /*000c*/ 	.word	0x00000000
        /*0010*/ 	.short	0x0005
        /*0012*/ 	.short	0x0020
        /*0014*/ 	.byte	0x00, 0xf0, 0x11, 0x00


	//----- nvinfo : EIATTR_KPARAM_INFO
	.align		4
.L_9:
        /*0018*/ 	.byte	0x04, 0x17
        /*001a*/ 	.short	(.L_11 - .L_10)
.L_10:
        /*001c*/ 	.word	0x00000000
        /*0020*/ 	.short	0x0004
        /*0022*/ 	.short	0x001c
        /*0024*/ 	.byte	0x00, 0xf0, 0x11, 0x00


	//----- nvinfo : EIATTR_KPARAM_INFO
	.align		4
.L_11:
        /*0028*/ 	.byte	0x04, 0x17
        /*002a*/ 	.short	(.L_13 - .L_12)
.L_12:
        /*002c*/ 	.word	0x00000000
        /*0030*/ 	.short	0x0003
        /*0032*/ 	.short	0x0018
        /*0034*/ 	.byte	0x00, 0xf0, 0x11, 0x00


	//----- nvinfo : EIATTR_KPARAM_INFO
	.align		4
.L_13:
        /*0038*/ 	.byte	0x04, 0x17
        /*003a*/ 	.short	(.L_15 - .L_14)
.L_14:
        /*003c*/ 	.word	0x00000000
        /*0040*/ 	.short	0x0002
        /*0042*/ 	.short	0x0010
        /*0044*/ 	.byte	0x00, 0xf5, 0x21, 0x00


	//----- nvinfo : EIATTR_KPARAM_INFO
	.align		4
.L_15:
        /*0048*/ 	.byte	0x04, 0x17
        /*004a*/ 	.short	(.L_17 - .L_16)
.L_16:
        /*004c*/ 	.word	0x00000000
        /*0050*/ 	.short	0x0001
        /*0052*/ 	.short	0x0008
        /*0054*/ 	.byte	0x00, 0xf5, 0x21, 0x00


	//----- nvinfo : EIATTR_KPARAM_INFO
	.align		4
.L_17:
        /*0058*/ 	.byte	0x04, 0x17
        /*005a*/ 	.short	(.L_19 - .L_18)
.L_18:
        /*005c*/ 	.word	0x00000000
        /*0060*/ 	.short	0x0000
        /*0062*/ 	.short	0x0000
        /*0064*/ 	.byte	0x00, 0xf5, 0x21, 0x00


	//----- nvinfo : EIATTR_SPARSE_MMA_MASK
	.align		4
.L_19:
        /*0068*/ 	.byte	0x03, 0x50
        /*006a*/ 	.short	0x0000


	//----- nvinfo : EIATTR_WMMA_USED
	.align		4
        /*006c*/ 	.byte	0x01, 0x2b
	.zero		2


	//----- nvinfo : EIATTR_MAXREG_COUNT
	.align		4
        /*0070*/ 	.byte	0x03, 0x1b
        /*0072*/ 	.short	0x00ff


	//----- nvinfo : EIATTR_MERCURY_ISA_VERSION
	.align		4
        /*0074*/ 	.byte	0x03, 0x5f
        /*0076*/ 	.short	0x0101


	//----- nvinfo : EIATTR_VRC_CTA_INIT_COUNT
	.align		4
        /*0078*/ 	.byte	0x02, 0x4a
	.zero		1
	.zero		1


	//----- nvinfo : EIATTR_EXIT_INSTR_OFFSETS
	.align		4
        /*007c*/ 	.byte	0x04, 0x1c
        /*007e*/ 	.short	(.L_21 - .L_20)


	//   ....[0]....
.L_20:
        /*0080*/ 	.word	0x000000f0


	//   ....[1]....
        /*0084*/ 	.word	0x00000560


	//----- nvinfo : EIATTR_CBANK_PARAM_SIZE
	.align		4
.L_21:
        /*0088*/ 	.byte	0x03, 0x19
        /*008a*/ 	.short	0x0024


	//----- nvinfo : EIATTR_PARAM_CBANK
	.align		4
        /*008c*/ 	.byte	0x04, 0x0a
        /*008e*/ 	.short	(.L_23 - .L_22)
	.align		4
.L_22:
        /*0090*/ 	.word	index@(.nv.constant0._Z14tensorCoreGemmPK6__halfS1_Pfiii)
        /*0094*/ 	.short	0x0380
        /*0096*/ 	.short	0x0024


	//----- nvinfo : EIATTR_SW_WAR
	.align		4
.L_23:
        /*0098*/ 	.byte	0x04, 0x36
        /*009a*/ 	.short	(.L_25 - .L_24)
.L_24:
        /*009c*/ 	.word	0x00000008
.L_25:


//--------------------- .nv.callgraph             --------------------------
	.section	.nv.callgraph,"",@"SHT_CUDA_CALLGRAPH"
	.align	4
	.sectionentsize	8
	.align		4
        /*0000*/ 	.word	0x00000000
	.align		4
        /*0004*/ 	.word	0xffffffff
	.align		4
        /*0008*/ 	.word	0x00000000
	.align		4
        /*000c*/ 	.word	0xfffffffe
	.align		4
        /*0010*/ 	.word	0x00000000
	.align		4
        /*0014*/ 	.word	0xfffffffd
	.align		4
        /*0018*/ 	.word	0x00000000
	.align		4
        /*001c*/ 	.word	0xfffffffc


//--------------------- .text._Z14tensorCoreGemmPK6__halfS1_Pfiii --------------------------
	.section	.text._Z14tensorCoreGemmPK6__halfS1_Pfiii,"ax",@progbits
	.align	128
        .global         _Z14tensorCoreGemmPK6__halfS1_Pfiii
        .type           _Z14tensorCoreGemmPK6__halfS1_Pfiii,@function
        .size           _Z14tensorCoreGemmPK6__halfS1_Pfiii,(.L_x_3 - _Z14tensorCoreGemmPK6__halfS1_Pfiii)
        .other          _Z14tensorCoreGemmPK6__halfS1_Pfiii,@"STO_CUDA_ENTRY STV_DEFAULT"
_Z14tensorCoreGemmPK6__halfS1_Pfiii:
.text._Z14tensorCoreGemmPK6__halfS1_Pfiii:
[----:B------:R-:W-:Y:S01]  /*0000*/  LDC R1, c[0x0][0x37c] ;  /* 0x0000df00ff017b82 */ /* 0x000fe20000000800 */
[----:B------:R-:W0:Y:S07]  /*0010*/  S2R R3, SR_TID.X ;  /* 0x0000000000037919 */ /* 0x000e2e0000002100 */
[----:B------:R-:W0:Y:S01]  /*0020*/  S2UR UR4, SR_CTAID.X ;  /* 0x00000000000479c3 */ /* 0x000e220000002500 */
[----:B------:R-:W1:Y:S07]  /*0030*/  S2R R5, SR_TID.Y ;  /* 0x0000000000057919 */ /* 0x000e6e0000002200 */
[----:B------:R-:W0:Y:S08]  /*0040*/  LDC R0, c[0x0][0x360] ;  /* 0x0000d800ff007b82 */ /* 0x000e300000000800 */
[----:B------:R-:W1:Y:S08]  /*0050*/  S2UR UR5, SR_CTAID.Y ;  /* 0x00000000000579c3 */ /* 0x000e700000002600 */
[----:B------:R-:W1:Y:S08]  /*0060*/  LDC R2, c[0x0][0x364] ;  /* 0x0000d900ff027b82 */ /* 0x000e700000000800 */
[----:B------:R-:W2:Y:S01]  /*0070*/  LDC.64 R16, c[0x0][0x398] ;  /* 0x0000e600ff107b82 */ /* 0x000ea20000000a00 */
[----:B0-----:R-:W-:-:S05]  /*0080*/  IMAD R0, R0, UR4, R3 ;  /* 0x0000000400007c24 */ /* 0x001fca000f8e0203 */
[----:B------:R-:W-:Y:S01]  /*0090*/  SHF.R.U32.HI R3, RZ, 0x1, R0 ;  /* 0x00000001ff037819 */ /* 0x000fe20000011600 */
[----:B-1----:R-:W-:-:S04]  /*00a0*/  IMAD R2, R2, UR5, R5 ;  /* 0x0000000502027c24 */ /* 0x002fc8000f8e0205 */
[----:B------:R-:W-:Y:S01]  /*00b0*/  IMAD.SHL.U32 R0, R2, 0x10, RZ ;  /* 0x0000001002007824 */ /* 0x000fe200078e00ff */
[----:B------:R-:W-:-:S04]  /*00c0*/  LOP3.LUT R2, R3, 0x7ffffff0, RZ, 0xc0, !PT ;  /* 0x7ffffff003027812 */ /* 0x000fc800078ec0ff */
[----:B--2---:R-:W-:-:S04]  /*00d0*/  ISETP.GE.AND P0, PT, R0, R17, PT ;  /* 0x000000110000720c */ /* 0x004fc80003f06270 */
[----:B------:R-:W-:-:S13]  /*00e0*/  ISETP.GE.OR P0, PT, R2, R16, P0 ;  /* 0x000000100200720c */ /* 0x000fda0000706670 */
[----:B------:R-:W-:Y:S05]  /*00f0*/  @P0 EXIT ;  /* 0x000000000000094d */ /* 0x000fea0003800000 */
[----:B------:R-:W0:Y:S01]  /*0100*/  LDC R3, c[0x0][0x3a0] ;  /* 0x0000e800ff037b82 */ /* 0x000e220000000800 */
[----:B------:R-:W1:Y:S01]  /*0110*/  LDCU.64 UR6, c[0x0][0x358] ;  /* 0x00006b00ff0677ac */ /* 0x000e620008000a00 */
[----:B------:R-:W-:Y:S02]  /*0120*/  CS2R R6, SRZ ;  /* 0x0000000000067805 */ /* 0x000fe4000001ff00 */
[----:B------:R-:W-:Y:S02]  /*0130*/  CS2R R4, SRZ ;  /* 0x0000000000047805 */ /* 0x000fe4000001ff00 */
[----:B------:R-:W-:Y:S02]  /*0140*/  CS2R R10, SRZ ;  /* 0x00000000000a7805 */ /* 0x000fe4000001ff00 */
[----:B------:R-:W-:Y:S02]  /*0150*/  CS2R R8, SRZ ;  /* 0x0000000000087805 */ /* 0x000fe4000001ff00 */
[----:B0-----:R-:W-:-:S13]  /*0160*/  ISETP.GE.AND P0, PT, R3, 0x10, PT ;  /* 0x000000100300780c */ /* 0x001fda0003f06270 */
[----:B-1----:R-:W-:Y:S05]  /*0170*/  @!P0 BRA `(.L_x_0) ;  /* 0x0000000000ac8947 */ /* 0x002fea0003800000 */
[----:B------:R-:W0:Y:S01]  /*0180*/  S2R R7, SR_LANEID ;  /* 0x0000000000077919 */ /* 0x000e220000000000 */
[----:B------:R-:W-:Y:S01]  /*0190*/  SHF.R.U32.HI R18, RZ, 0x1, R3 ;  /* 0x00000001ff127819 */ /* 0x000fe20000011603 */
[----:B------:R-:W-:Y:S01]  /*01a0*/  IMAD.MOV.U32 R21, RZ, RZ, RZ ;  /* 0x000000ffff157224 */ /* 0x000fe200078e00ff */
[----:B------:R-:W-:Y:S01]  /*01b0*/  SHF.R.U32.HI R12, RZ, 0x1, R17 ;  /* 0x00000001ff0c7819 */ /* 0x000fe20000011611 */
[----:B------:R-:W1:Y:S01]  /*01c0*/  LDCU.64 UR8, c[0x0][0x388] ;  /* 0x00007100ff0877ac */ /* 0x000e620008000a00 */
[----:B------:R-:W-:Y:S01]  /*01d0*/  UMOV UR4, URZ ;  /* 0x000000ff00047c82 */ /* 0x000fe20008000000 */
[----:B------:R-:W-:Y:S01]  /*01e0*/  UMOV UR5, 0x10 ;  /* 0x0000001000057882 */ /* 0x000fe20000000000 */
[----:B0-----:R-:W-:Y:S02]  /*01f0*/  LOP3.LUT R20, R7, 0x3, RZ, 0xc0, !PT ;  /* 0x0000000307147812 */ /* 0x001fe400078ec0ff */
[----:B------:R-:W-:-:S05]  /*0200*/  SHF.R.U32.HI R7, RZ, 0x2, R7 ;  /* 0x00000002ff077819 */ /* 0x000fca0000011607 */
[----:B------:R-:W-:-:S04]  /*0210*/  IMAD.WIDE.U32 R18, R7, R18, R20 ;  /* 0x0000001207127225 */ /* 0x000fc800078e0014 */
[----:B------:R-:W-:Y:S01]  /*0220*/  IMAD.WIDE.U32 R20, R7, R12, R20 ;  /* 0x0000000c07147225 */ /* 0x000fe200078e0014 */
[----:B------:R-:W-:-:S03]  /*0230*/  SHF.L.U64.HI R16, R18, 0x2, R19 ;  /* 0x0000000212107819 */ /* 0x000fc60000010213 */
[----:B------:R-:W-:Y:S01]  /*0240*/  IMAD.MOV.U32 R7, RZ, RZ, RZ ;  /* 0x000000ffff077224 */ /* 0x000fe200078e00ff */
[----:B-1----:R-:W-:-:S07]  /*0250*/  SHF.L.U64.HI R26, R20, 0x2, R21 ;  /* 0x00000002141a7819 */ /* 0x002fce0000010215 */
.L_x_1:
[----:B------:R-:W0:Y:S01]  /*0260*/  LDC.64 R12, c[0x0][0x380] ;  /* 0x0000e000ff0c7b82 */ /* 0x000e220000000a00 */
[----:B------:R-:W-:Y:S02]  /*0270*/  IMAD R15, R2, R3, UR4 ;  /* 0x00000004020f7e24 */ /* 0x000fe4000f8e0203 */
[----:B------:R-:W-:-:S05]  /*0280*/  IMAD R23, R17, UR4, RZ ;  /* 0x0000000411177c24 */ /* 0x000fca000f8e02ff */
[----:B------:R-:W-:-:S04]  /*0290*/  IADD3 R22, P1, PT, R0, R23, RZ ;  /* 0x0000001700167210 */ /* 0x000fc80007f3e0ff */
[----:B------:R-:W-:Y:S02]  /*02a0*/  LEA.HI.X.SX32 R23, R23, RZ, 0x1, P1 ;  /* 0x000000ff17177211 */ /* 0x000fe400008f0eff */
[----:B------:R-:W-:Y:S01]  /*02b0*/  LEA R29, P1, R22, UR8, 0x1 ;  /* 0x00000008161d7c11 */ /* 0x000fe2000f8208ff */
[----:B0-----:R-:W-:-:S03]  /*02c0*/  IMAD.WIDE.U32 R12, R15, 0x2, R12 ;  /* 0x000000020f0c7825 */ /* 0x001fc600078e000c */
[----:B------:R-:W-:-:S05]  /*02d0*/  LEA R14, P0, R18, R12, 0x2 ;  /* 0x0000000c120e7211 */ /* 0x000fca00078010ff */
[----:B------:R-:W-:Y:S01]  /*02e0*/  IMAD.X R15, R13, 0x1, R16, P0 ;  /* 0x000000010d0f7824 */ /* 0x000fe200000e0610 */
[----:B------:R-:W-:Y:S02]  /*02f0*/  LEA.HI.X R13, R22, UR9, R23, 0x1, P1 ;  /* 0x00000009160d7c11 */ /* 0x000fe400088f0c17 */
[----:B------:R-:W-:Y:S01]  /*0300*/  LEA R28, P0, R20, R29, 0x2 ;  /* 0x0000001d141c7211 */ /* 0x000fe200078010ff */
[----:B------:R-:W-:Y:S01]  /*0310*/  IMAD.WIDE.U32 R22, R3, 0x10, R14 ;  /* 0x0000001003167825 */ /* 0x000fe200078e000e */
[----:B------:R-:W2:Y:S03]  /*0320*/  LDG.E R12, desc[UR6][R14.64] ;  /* 0x000000060e0c7981 */ /* 0x000ea6000c1e1900 */
[----:B------:R-:W-:Y:S02]  /*0330*/  IMAD.X R29, R26, 0x1, R13, P0 ;  /* 0x000000011a1d7824 */ /* 0x000fe400000e060d */
[----:B------:R-:W2:Y:S04]  /*0340*/  LDG.E R13, desc[UR6][R22.64] ;  /* 0x00000006160d7981 */ /* 0x000ea8000c1e1900 */
[----:B------:R-:W2:Y:S04]  /*0350*/  LDG.E R24, desc[UR6][R28.64] ;  /* 0x000000061c187981 */ /* 0x000ea8000c1e1900 */
[----:B------:R-:W2:Y:S04]  /*0360*/  LDG.E R14, desc[UR6][R14.64+0x10] ;  /* 0x000010060e0e7981 */ /* 0x000ea8000c1e1900 */
[----:B------:R-:W2:Y:S04]  /*0370*/  LDG.E R25, desc[UR6][R28.64+0x10] ;  /* 0x000010061c197981 */ /* 0x000ea8000c1e1900 */
[----:B------:R0:W2:Y:S02]  /*0380*/  LDG.E R15, desc[UR6][R22.64+0x10] ;  /* 0x00001006160f7981 */ /* 0x0000a4000c1e1900 */
[----:B0-----:R-:W-:Y:S01]  /*0390*/  IMAD.WIDE.U32 R22, R17, 0x10, R28 ;  /* 0x0000001011167825 */ /* 0x001fe200078e001c */
[----:B------:R-:W-:Y:S01]  /*03a0*/  UMOV UR4, UR5 ;  /* 0x0000000500047c82 */ /* 0x000fe20008000000 */
[----:B------:R-:W-:Y:S01]  /*03b0*/  UIADD3 UR5, UPT, UPT, UR5, 0x10, URZ ;  /* 0x0000001005057890 */ /* 0x000fe2000fffe0ff */
[----:B--2---:R-:W-:Y:S02]  /*03c0*/  HMMA.16816.F32 R8, R12, R24, R8 ;  /* 0x000000180c08723c */ /* 0x004fe40000001808 */
[----:B------:R-:W2:Y:S04]  /*03d0*/  LDG.E R24, desc[UR6][R22.64] ;  /* 0x0000000616187981 */ /* 0x000ea8000c1e1900 */
[----:B------:R-:W2:Y:S01]  /*03e0*/  LDG.E R25, desc[UR6][R22.64+0x10] ;  /* 0x0000100616197981 */ /* 0x000ea2000c1e1900 */
[----:B------:R-:W-:-:S02]  /*03f0*/  ISETP.GT.AND P1, PT, R3, UR4, PT ;  /* 0x0000000403007c0c */ /* 0x000fc4000bf24270 */
[----:B------:R-:W-:Y:S01]  /*0400*/  ISETP.LT.AND P0, PT, R3, UR5, PT ;  /* 0x0000000503007c0c */ /* 0x000fe2000bf01270 */
[----:B--2---:R-:W-:-:S12]  /*0410*/  HMMA.16816.F32 R4, R12, R24, R4 ;  /* 0x000000180c04723c */ /* 0x004fd80000001804 */
[----:B------:R-:W-:Y:S08]  /*0420*/  @!P0 BRA P1, `(.L_x_1) ;  /* 0xfffffffc008c8947 */ /* 0x000ff0000083ffff */
.L_x_0:
[----:B------:R-:W0:Y:S01]  /*0430*/  S2R R3, SR_LANEID ;  /* 0x0000000000037919 */ /* 0x000e220000000000 */
[----:B------:R-:W1:Y:S01]  /*0440*/  LDCU.64 UR4, c[0x0][0x390] ;  /* 0x00007200ff0477ac */ /* 0x000e620008000a00 */
[----:B------:R-:W-:Y:S01]  /*0450*/  IMAD R13, R2, R17, RZ ;  /* 0x00000011020d7224 */ /* 0x000fe200078e02ff */
[----:B------:R-:W-:-:S04]  /*0460*/  SHF.R.U32.HI R17, RZ, 0x1, R17 ;  /* 0x00000001ff117819 */ /* 0x000fc80000011611 */
[----:B------:R-:W-:-:S05]  /*0470*/  IADD3 R0, P0, PT, R13, R0, RZ ;  /* 0x000000000d007210 */ /* 0x000fca0007f1e0ff */
[----:B------:R-:W-:Y:S01]  /*0480*/  IMAD.X R15, RZ, RZ, RZ, P0 ;  /* 0x000000ffff0f7224 */ /* 0x000fe200000e06ff */
[----:B0-----:R-:W-:Y:S02]  /*0490*/  LOP3.LUT R2, R3, 0x3, RZ, 0xc0, !PT ;  /* 0x0000000303027812 */ /* 0x001fe400078ec0ff */
[----:B------:R-:W-:Y:S01]  /*04a0*/  SHF.R.U32.HI R13, RZ, 0x2, R3 ;  /* 0x00000002ff0d7819 */ /* 0x000fe20000011603 */
[----:B------:R-:W-:-:S04]  /*04b0*/  IMAD.MOV.U32 R3, RZ, RZ, RZ ;  /* 0x000000ffff037224 */ /* 0x000fc800078e00ff */
[----:B------:R-:W-:Y:S01]  /*04c0*/  IMAD.WIDE.U32 R12, R13, R17, R2 ;  /* 0x000000110d0c7225 */ /* 0x000fe200078e0002 */
[----:B-1----:R-:W-:-:S04]  /*04d0*/  LEA R3, P0, R0, UR4, 0x2 ;  /* 0x0000000400037c11 */ /* 0x002fc8000f8010ff */
[----:B------:R-:W-:Y:S02]  /*04e0*/  LEA.HI.X R15, R0, UR5, R15, 0x2, P0 ;  /* 0x00000005000f7c11 */ /* 0x000fe400080f140f */
[----:B------:R-:W-:-:S04]  /*04f0*/  LEA R2, P0, R12, R3, 0x3 ;  /* 0x000000030c027211 */ /* 0x000fc800078018ff */
[----:B------:R-:W-:-:S03]  /*0500*/  LEA.HI.X R3, R12, R15, R13, 0x3, P0 ;  /* 0x0000000f0c037211 */ /* 0x000fc600000f1c0d */
[----:B------:R-:W-:Y:S02]  /*0510*/  IMAD.WIDE.U32 R12, R17, 0x40, R2 ;  /* 0x00000040110c7825 */ /* 0x000fe400078e0002 */
[----:B------:R-:W-:Y:S04]  /*0520*/  STG.E.64 desc[UR6][R2.64], R8 ;  /* 0x0000000802007986 */ /* 0x000fe8000c101b06 */
[----:B------:R-:W-:Y:S04]  /*0530*/  STG.E.64 desc[UR6][R12.64], R10 ;  /* 0x0000000a0c007986 */ /* 0x000fe8000c101b06 */
[----:B------:R-:W-:Y:S04]  /*0540*/  STG.E.64 desc[UR6][R2.64+0x20], R4 ;  /* 0x0000200402007986 */ /* 0x000fe8000c101b06 */
[----:B------:R-:W-:Y:S01]  /*0550*/  STG.E.64 desc[UR6][R12.64+0x20], R6 ;  /* 0x000020060c007986 */ /* 0x000fe2000c101b06 */
[----:B------:R-:W-:Y:S05]  /*0560*/  EXIT ;  /* 0x000000000000794d */ /* 0x000fea0003800000 */
.L_x_2:
[----:B------:R-:W-:-:S00]  /*0570*/  BRA `(.L_x_2) ;  /* 0xfffffffc00fc7947 */ /* 0x000fc0000383ffff */
[----:B------:R-:W-:-:S00]  /*0580*/  NOP ;  /* 0x0000000000007918 */ /* 0x000fc00000000000 */
[----:B------:R-:W-:-:S00]  /*0590*/  NOP ;  /* 0x0000000000007918 */ /* 0x000fc00000000000 */
[----:B------:R-:W-:-:S00]  /*05a0*/  NOP ;  /* 0x0000000000007918 */ /* 0x000fc00000000000 */
[----:B------:R-:W-:-:S00]  /*05b0*/  NOP ;  /* 0x0000000000007918 */ /* 0x000fc00000000000 */
[----:B------:R-:W-:-:S00]  /*05c0*/  NOP ;  /* 0x0000000000007918 */ /* 0x000fc00000000000 */
[----:B------:R-:W-:-:S00]  /*05d0*/  NOP ;  /* 0x0000000000007918 */ /* 0x000fc00000000000 */
[----:B------:R-:W-:-:S00]  /*05e0*/  NOP ;  /* 0x0000000000007918 */ /* 0x000fc00000000000 */
[----:B------:R-:W-:-:S00]  /*05f0*/  NOP ;  /* 0x0000000000007918 */ /* 0x000fc00000000000 */
.L_x_3:


//--------------------- .nv.shared.reserved.0     --------------------------
	.section	.nv.shared.reserved.0,"aw",@nobits
	.weak		__nv_reservedSMEM_offset_0_alias
	.size		__nv_reservedSMEM_offset_0_alias, 0, 64
	.other		__nv_reservedSMEM_offset_0_alias,@"STO_CUDA_RESERVED_SHARED STV_DEFAULT"
__nv_reservedSMEM_offset_0_alias:
	.zero		0
	.zero		64


//--------------------- .nv.constant0._Z14tensorCoreGemmPK6__halfS1_Pfiii --------------------------
	.section	.nv.constant0._Z14tensorCoreGemmPK6__halfS1_Pfiii,"a",@progbits
	.sectionflags	@""
	.align	4
.nv.constant0._Z14tensorCoreGemmPK6__halfS1_Pfiii:
	.zero		932


//--------------------- SYMBOLS --------------------------

	.type		.nv.reservedSmem.offset0,@object
	.size		.nv.reservedSmem.offset0,0x4
